//
// Generated by NVIDIA NVVM Compiler
//
// Compiler Build ID: CL-36424714
// Cuda compilation tools, release 13.0, V13.0.88
// Based on NVVM 20.0.0
//

.version 9.0
.target sm_100
.address_size 64

	// .globl	_ZN8unidepth7kernels16preprocessKernelEPKhPfiiii
.const .align 4 .b8 _ZN8unidepth7kernels4MEANE[12] = {236, 81, 248, 62, 213, 120, 233, 62, 59, 223, 207, 62};
.const .align 4 .b8 _ZN8unidepth7kernels3STDE[12] = {250, 126, 106, 62, 66, 96, 101, 62, 102, 102, 102, 62};

.visible .entry _ZN8unidepth7kernels16preprocessKernelEPKhPfiiii(
	.param .u64 .ptr .align 1 _ZN8unidepth7kernels16preprocessKernelEPKhPfiiii_param_0,
	.param .u64 .ptr .align 1 _ZN8unidepth7kernels16preprocessKernelEPKhPfiiii_param_1,
	.param .u32 _ZN8unidepth7kernels16preprocessKernelEPKhPfiiii_param_2,
	.param .u32 _ZN8unidepth7kernels16preprocessKernelEPKhPfiiii_param_3,
	.param .u32 _ZN8unidepth7kernels16preprocessKernelEPKhPfiiii_param_4,
	.param .u32 _ZN8unidepth7kernels16preprocessKernelEPKhPfiiii_param_5
)
{
	.reg .pred 	%p<4>;
	.reg .b16 	%rs<25>;
	.reg .b32 	%r<38>;
	.reg .b32 	%f<73>;
	.reg .b64 	%rd<19>;

	ld.param.u64 	%rd1, [_ZN8unidepth7kernels16preprocessKernelEPKhPfiiii_param_0];
	ld.param.u64 	%rd2, [_ZN8unidepth7kernels16preprocessKernelEPKhPfiiii_param_1];
	ld.param.u32 	%r3, [_ZN8unidepth7kernels16preprocessKernelEPKhPfiiii_param_2];
	ld.param.u32 	%r4, [_ZN8unidepth7kernels16preprocessKernelEPKhPfiiii_param_3];
	ld.param.u32 	%r5, [_ZN8unidepth7kernels16preprocessKernelEPKhPfiiii_param_4];
	ld.param.u32 	%r7, [_ZN8unidepth7kernels16preprocessKernelEPKhPfiiii_param_5];
	mov.u32 	%r8, %ctaid.x;
	mov.u32 	%r9, %ntid.x;
	mov.u32 	%r10, %tid.x;
	mad.lo.s32 	%r1, %r8, %r9, %r10;
	mov.u32 	%r11, %ctaid.y;
	mov.u32 	%r12, %ntid.y;
	mov.u32 	%r13, %tid.y;
	mad.lo.s32 	%r14, %r11, %r12, %r13;
	setp.ge.s32 	%p1, %r1, %r5;
	setp.ge.s32 	%p2, %r14, %r7;
	or.pred  	%p3, %p1, %p2;
	@%p3 bra 	$L__BB0_2;
	cvta.to.global.u64 	%rd3, %rd1;
	cvta.to.global.u64 	%rd4, %rd2;
	cvt.rn.f32.s32 	%f1, %r1;
	add.f32 	%f2, %f1, 0f3F000000;
	cvt.rn.f32.s32 	%f3, %r3;
	mul.f32 	%f4, %f2, %f3;
	cvt.rn.f32.s32 	%f5, %r5;
	div.rn.f32 	%f6, %f4, %f5;
	add.f32 	%f7, %f6, 0fBF000000;
	cvt.rn.f32.u32 	%f8, %r14;
	add.f32 	%f9, %f8, 0f3F000000;
	cvt.rn.f32.s32 	%f10, %r4;
	mul.f32 	%f11, %f9, %f10;
	cvt.rn.f32.u32 	%f12, %r7;
	div.rn.f32 	%f13, %f11, %f12;
	add.f32 	%f14, %f13, 0fBF000000;
	add.f32 	%f15, %f3, 0fBF800000;
	min.f32 	%f16, %f7, %f15;
	max.f32 	%f17, %f16, 0f00000000;
	add.f32 	%f18, %f10, 0fBF800000;
	min.f32 	%f19, %f14, %f18;
	max.f32 	%f20, %f19, 0f00000000;
	cvt.rzi.s32.f32 	%r15, %f17;
	cvt.rzi.s32.f32 	%r16, %f20;
	add.s32 	%r17, %r15, 1;
	add.s32 	%r18, %r3, -1;
	min.s32 	%r19, %r17, %r18;
	add.s32 	%r20, %r16, 1;
	add.s32 	%r21, %r4, -1;
	min.s32 	%r22, %r20, %r21;
	cvt.rn.f32.s32 	%f21, %r15;
	sub.f32 	%f22, %f17, %f21;
	cvt.rn.f32.s32 	%f23, %r16;
	sub.f32 	%f24, %f20, %f23;
	mul.lo.s32 	%r23, %r16, %r3;
	add.s32 	%r24, %r23, %r15;
	add.s32 	%r25, %r23, %r19;
	mul.lo.s32 	%r26, %r22, %r3;
	add.s32 	%r27, %r26, %r15;
	add.s32 	%r28, %r26, %r19;
	mov.f32 	%f25, 0f3F800000;
	sub.f32 	%f26, %f25, %f24;
	sub.f32 	%f27, %f25, %f22;
	mul.lo.s32 	%r29, %r28, 3;
	mul.lo.s32 	%r30, %r27, 3;
	mul.lo.s32 	%r31, %r25, 3;
	mul.lo.s32 	%r32, %r24, 3;
	cvt.s64.s32 	%rd5, %r32;
	add.s64 	%rd6, %rd3, %rd5;
	ld.global.nc.u8 	%rs1, [%rd6+2];
	cvt.u16.u8 	%rs2, %rs1;
	cvt.rn.f32.u16 	%f28, %rs2;
	cvt.s64.s32 	%rd7, %r31;
	add.s64 	%rd8, %rd3, %rd7;
	ld.global.nc.u8 	%rs3, [%rd8+2];
	cvt.u16.u8 	%rs4, %rs3;
	cvt.rn.f32.u16 	%f29, %rs4;
	cvt.s64.s32 	%rd9, %r30;
	add.s64 	%rd10, %rd3, %rd9;
	ld.global.nc.u8 	%rs5, [%rd10+2];
	cvt.u16.u8 	%rs6, %rs5;
	cvt.rn.f32.u16 	%f30, %rs6;
	cvt.s64.s32 	%rd11, %r29;
	add.s64 	%rd12, %rd3, %rd11;
	ld.global.nc.u8 	%rs7, [%rd12+2];
	cvt.u16.u8 	%rs8, %rs7;
	cvt.rn.f32.u16 	%f31, %rs8;
	mul.f32 	%f32, %f22, %f29;
	fma.rn.f32 	%f33, %f27, %f28, %f32;
	mul.f32 	%f34, %f22, %f31;
	fma.rn.f32 	%f35, %f27, %f30, %f34;
	mul.f32 	%f36, %f24, %f35;
	fma.rn.f32 	%f37, %f26, %f33, %f36;
	div.rn.f32 	%f38, %f37, 0f437F0000;
	ld.const.f32 	%f39, [_ZN8unidepth7kernels4MEANE];
	sub.f32 	%f40, %f38, %f39;
	ld.const.f32 	%f41, [_ZN8unidepth7kernels3STDE];
	div.rn.f32 	%f42, %f40, %f41;
	mad.lo.s32 	%r33, %r14, %r5, %r1;
	mul.wide.s32 	%rd13, %r33, 4;
	add.s64 	%rd14, %rd4, %rd13;
	st.global.f32 	[%rd14], %f42;
	ld.global.nc.u8 	%rs9, [%rd6+1];
	cvt.u16.u8 	%rs10, %rs9;
	cvt.rn.f32.u16 	%f43, %rs10;
	ld.global.nc.u8 	%rs11, [%rd8+1];
	cvt.u16.u8 	%rs12, %rs11;
	cvt.rn.f32.u16 	%f44, %rs12;
	ld.global.nc.u8 	%rs13, [%rd10+1];
	cvt.u16.u8 	%rs14, %rs13;
	cvt.rn.f32.u16 	%f45, %rs14;
	ld.global.nc.u8 	%rs15, [%rd12+1];
	cvt.u16.u8 	%rs16, %rs15;
	cvt.rn.f32.u16 	%f46, %rs16;
	mul.f32 	%f47, %f22, %f44;
	fma.rn.f32 	%f48, %f27, %f43, %f47;
	mul.f32 	%f49, %f22, %f46;
	fma.rn.f32 	%f50, %f27, %f45, %f49;
	mul.f32 	%f51, %f24, %f50;
	fma.rn.f32 	%f52, %f26, %f48, %f51;
	div.rn.f32 	%f53, %f52, 0f437F0000;
	ld.const.f32 	%f54, [_ZN8unidepth7kernels4MEANE+4];
	sub.f32 	%f55, %f53, %f54;
	ld.const.f32 	%f56, [_ZN8unidepth7kernels3STDE+4];
	div.rn.f32 	%f57, %f55, %f56;
	add.s32 	%r34, %r7, %r14;
	mad.lo.s32 	%r35, %r34, %r5, %r1;
	mul.wide.s32 	%rd15, %r35, 4;
	add.s64 	%rd16, %rd4, %rd15;
	st.global.f32 	[%rd16], %f57;
	ld.global.nc.u8 	%rs17, [%rd6];
	cvt.u16.u8 	%rs18, %rs17;
	cvt.rn.f32.u16 	%f58, %rs18;
	ld.global.nc.u8 	%rs19, [%rd8];
	cvt.u16.u8 	%rs20, %rs19;
	cvt.rn.f32.u16 	%f59, %rs20;
	ld.global.nc.u8 	%rs21, [%rd10];
	cvt.u16.u8 	%rs22, %rs21;
	cvt.rn.f32.u16 	%f60, %rs22;
	ld.global.nc.u8 	%rs23, [%rd12];
	cvt.u16.u8 	%rs24, %rs23;
	cvt.rn.f32.u16 	%f61, %rs24;
	mul.f32 	%f62, %f22, %f59;
	fma.rn.f32 	%f63, %f27, %f58, %f62;
	mul.f32 	%f64, %f22, %f61;
	fma.rn.f32 	%f65, %f27, %f60, %f64;
	mul.f32 	%f66, %f24, %f65;
	fma.rn.f32 	%f67, %f26, %f63, %f66;
	div.rn.f32 	%f68, %f67, 0f437F0000;
	ld.const.f32 	%f69, [_ZN8unidepth7kernels4MEANE+8];
	sub.f32 	%f70, %f68, %f69;
	ld.const.f32 	%f71, [_ZN8unidepth7kernels3STDE+8];
	div.rn.f32 	%f72, %f70, %f71;
	add.s32 	%r36, %r34, %r7;
	mad.lo.s32 	%r37, %r36, %r5, %r1;
	mul.wide.s32 	%rd17, %r37, 4;
	add.s64 	%rd18, %rd4, %rd17;
	st.global.f32 	[%rd18], %f72;
$L__BB0_2:
	ret;

}


// ===== COMPILED SASS (sm_100) =====

	.target	sm_100

	.elftype	@"ET_EXEC"


//--------------------- .note.nv.tkinfo           --------------------------
	.section	.note.nv.tkinfo,"",@"SHT_NOTE"
	.sectionflags	@"SHF_NOTE_NV_TKINFO"
	.tkinfo
        /*0018*/ 	.word	0x00000002
        /*0030*/ 	.string	""
        /*0030*/ 	.string	"ptxas"
        /*0030*/ 	.string	"Cuda compilation tools, release 13.0, V13.0.88"
        /*0030*/ 	.string	"Build cuda_13.0.r13.0/compiler.36424714_0"
        /*0030*/ 	.string	"-arch sm_100 -m 64 "



//--------------------- .note.nv.cuinfo           --------------------------
	.section	.note.nv.cuinfo,"",@"SHT_NOTE"
	.sectionflags	@"SHF_NOTE_NV_CUINFO"
        /*0018*/ 	.short	0x0002
        /*001a*/ 	.short	0x0064
        /*001c*/ 	.short	0x0082
	.zero		2


//--------------------- .nv.info                  --------------------------
	.section	.nv.info,"",@"SHT_CUDA_INFO"
	.align	4


	//----- nvinfo : EIATTR_REGCOUNT
	.align		4
        /*0000*/ 	.byte	0x04, 0x2f
        /*0002*/ 	.short	(.L_3 - .L_2)
	.align		4
.L_2:
        /*0004*/ 	.word	index@(_ZN8unidepth7kernels16preprocessKernelEPKhPfiiii)
        /*0008*/ 	.word	0x0000001c


	//----- nvinfo : EIATTR_FRAME_SIZE
	.align		4
.L_3:
        /*000c*/ 	.byte	0x04, 0x11
        /*000e*/ 	.short	(.L_5 - .L_4)
	.align		4
.L_4:
        /*0010*/ 	.word	index@($__internal_0_$__cuda_sm3x_div_rn_noftz_f32_slowpath)
        /*0014*/ 	.word	0x00000000


	//----- nvinfo : EIATTR_FRAME_SIZE
	.align		4
.L_5:
        /*0018*/ 	.byte	0x04, 0x11
        /*001a*/ 	.short	(.L_7 - .L_6)
	.align		4
.L_6:
        /*001c*/ 	.word	index@(_ZN8unidepth7kernels16preprocessKernelEPKhPfiiii)
        /*0020*/ 	.word	0x00000000


	//----- nvinfo : EIATTR_MIN_STACK_SIZE
	.align		4
.L_7:
        /*0024*/ 	.byte	0x04, 0x12
        /*0026*/ 	.short	(.L_9 - .L_8)
	.align		4
.L_8:
        /*0028*/ 	.word	index@(_ZN8unidepth7kernels16preprocessKernelEPKhPfiiii)
        /*002c*/ 	.word	0x00000000
.L_9:


//--------------------- .nv.compat                --------------------------
	.section	.nv.compat,"",@"SHT_CUDA_COMPAT_INFO"
	.align	4
        /*0000*/ 	.byte	0x02, 0x09, 0x00, 0x00, 0x02, 0x02, 0x01, 0x00, 0x02, 0x05, 0x05, 0x00, 0x03, 0x07, 0x01, 0x01
        /*0010*/ 	.byte	0x02, 0x03, 0x00, 0x00, 0x02, 0x06, 0x01, 0x00, 0x04, 0x0b, 0x08, 0x00, 0x01, 0x00, 0x00, 0x00
        /*0020*/ 	.byte	0x00, 0x00, 0x00, 0x00


//--------------------- .nv.info._ZN8unidepth7kernels16preprocessKernelEPKhPfiiii --------------------------
	.section	.nv.info._ZN8unidepth7kernels16preprocessKernelEPKhPfiiii,"",@"SHT_CUDA_INFO"
	.sectionflags	@""
	.align	4


	//----- nvinfo : EIATTR_CUDA_API_VERSION
	.align		4
        /*0000*/ 	.byte	0x04, 0x37
        /*0002*/ 	.short	(.L_11 - .L_10)
.L_10:
        /*0004*/ 	.word	0x00000082


	//----- nvinfo : EIATTR_KPARAM_INFO
	.align		4
.L_11:
        /*0008*/ 	.byte	0x04, 0x17
        /*000a*/ 	.short	(.L_13 - .L_12)
.L_12:
        /*000c*/ 	.word	0x00000000
        /*0010*/ 	.short	0x0005
        /*0012*/ 	.short	0x001c
        /*0014*/ 	.byte	0x00, 0xf0, 0x11, 0x00


	//----- nvinfo : EIATTR_KPARAM_INFO
	.align		4
.L_13:
        /*0018*/ 	.byte	0x04, 0x17
        /*001a*/ 	.short	(.L_15 - .L_14)
.L_14:
        /*001c*/ 	.word	0x00000000
        /*0020*/ 	.short	0x0004
        /*0022*/ 	.short	0x0018
        /*0024*/ 	.byte	0x00, 0xf0, 0x11, 0x00


	//----- nvinfo : EIATTR_KPARAM_INFO
	.align		4
.L_15:
        /*0028*/ 	.byte	0x04, 0x17
        /*002a*/ 	.short	(.L_17 - .L_16)
.L_16:
        /*002c*/ 	.word	0x00000000
        /*0030*/ 	.short	0x0003
        /*0032*/ 	.short	0x0014
        /*0034*/ 	.byte	0x00, 0xf0, 0x11, 0x00


	//----- nvinfo : EIATTR_KPARAM_INFO
	.align		4
.L_17:
        /*0038*/ 	.byte	0x04, 0x17
        /*003a*/ 	.short	(.L_19 - .L_18)
.L_18:
        /*003c*/ 	.word	0x00000000
        /*0040*/ 	.short	0x0002
        /*0042*/ 	.short	0x0010
        /*0044*/ 	.byte	0x00, 0xf0, 0x11, 0x00


	//----- nvinfo : EIATTR_KPARAM_INFO
	.align		4
.L_19:
        /*0048*/ 	.byte	0x04, 0x17
        /*004a*/ 	.short	(.L_21 - .L_20)
.L_20:
        /*004c*/ 	.word	0x00000000
        /*0050*/ 	.short	0x0001
        /*0052*/ 	.short	0x0008
        /*0054*/ 	.byte	0x00, 0xf5, 0x21, 0x00


	//----- nvinfo : EIATTR_KPARAM_INFO
	.align		4
.L_21:
        /*0058*/ 	.byte	0x04, 0x17
        /*005a*/ 	.short	(.L_23 - .L_22)
.L_22:
        /*005c*/ 	.word	0x00000000
        /*0060*/ 	.short	0x0000
        /*0062*/ 	.short	0x0000
        /*0064*/ 	.byte	0x00, 0xf5, 0x21, 0x00


	//----- nvinfo : EIATTR_SPARSE_MMA_MASK
	.align		4
.L_23:
        /*0068*/ 	.byte	0x03, 0x50
        /*006a*/ 	.short	0x0000


	//----- nvinfo : EIATTR_MAXREG_COUNT
	.align		4
        /*006c*/ 	.byte	0x03, 0x1b
        /*006e*/ 	.short	0x00ff


	//----- nvinfo : EIATTR_MERCURY_ISA_VERSION
	.align		4
        /*0070*/ 	.byte	0x03, 0x5f
        /*0072*/ 	.short	0x0101


	//----- nvinfo : EIATTR_VRC_CTA_INIT_COUNT
	.align		4
        /*0074*/ 	.byte	0x02, 0x4a
	.zero		1
	.zero		1


	//----- nvinfo : EIATTR_EXIT_INSTR_OFFSETS
	.align		4
        /*0078*/ 	.byte	0x04, 0x1c
        /*007a*/ 	.short	(.L_25 - .L_24)


	//   ....[0]....
.L_24:
        /*007c*/ 	.word	0x000000c0


	//   ....[1]....
        /*0080*/ 	.word	0x00000fa0


	//----- nvinfo : EIATTR_CRS_STACK_SIZE
	.align		4
.L_25:
        /*0084*/ 	.byte	0x04, 0x1e
        /*0086*/ 	.short	(.L_27 - .L_26)
.L_26:
        /*0088*/ 	.word	0x00000000


	//----- nvinfo : EIATTR_CBANK_PARAM_SIZE
	.align		4
.L_27:
        /*008c*/ 	.byte	0x03, 0x19
        /*008e*/ 	.short	0x0020


	//----- nvinfo : EIATTR_PARAM_CBANK
	.align		4
        /*0090*/ 	.byte	0x04, 0x0a
        /*0092*/ 	.short	(.L_29 - .L_28)
	.align		4
.L_28:
        /*0094*/ 	.word	index@(.nv.constant0._ZN8unidepth7kernels16preprocessKernelEPKhPfiiii)
        /*0098*/ 	.short	0x0380
        /*009a*/ 	.short	0x0020


	//----- nvinfo : EIATTR_SW_WAR
	.align		4
.L_29:
        /*009c*/ 	.byte	0x04, 0x36
        /*009e*/ 	.short	(.L_31 - .L_30)
.L_30:
        /*00a0*/ 	.word	0x00000008
.L_31:


//--------------------- .nv.callgraph             --------------------------
	.section	.nv.callgraph,"",@"SHT_CUDA_CALLGRAPH"
	.align	4
	.sectionentsize	8
	.align		4
        /*0000*/ 	.word	0x00000000
	.align		4
        /*0004*/ 	.word	0xffffffff
	.align		4
        /*0008*/ 	.word	0x00000000
	.align		4
        /*000c*/ 	.word	0xfffffffe
	.align		4
        /*0010*/ 	.word	0x00000000
	.align		4
        /*0014*/ 	.word	0xfffffffd
	.align		4
        /*0018*/ 	.word	0x00000000
	.align		4
        /*001c*/ 	.word	0xfffffffc


//--------------------- .nv.constant3             --------------------------
	.section	.nv.constant3,"a",@progbits
	.align	4
.nv.constant3:
	.type		_ZN8unidepth7kernels4MEANE,@object
	.size		_ZN8unidepth7kernels4MEANE,(_ZN8unidepth7kernels3STDE - _ZN8unidepth7kernels4MEANE)
_ZN8unidepth7kernels4MEANE:
        /*0000*/ 	.byte	0xec, 0x51, 0xf8, 0x3e, 0xd5, 0x78, 0xe9, 0x3e, 0x3b, 0xdf, 0xcf, 0x3e
	.type		_ZN8unidepth7kernels3STDE,@object
	.size		_ZN8unidepth7kernels3STDE,(.L_1 - _ZN8unidepth7kernels3STDE)
_ZN8unidepth7kernels3STDE:
        /*000c*/ 	.byte	0xfa, 0x7e, 0x6a, 0x3e, 0x42, 0x60, 0x65, 0x3e, 0x66, 0x66, 0x66, 0x3e
.L_1:


//--------------------- .text._ZN8unidepth7kernels16preprocessKernelEPKhPfiiii --------------------------
	.section	.text._ZN8unidepth7kernels16preprocessKernelEPKhPfiiii,"ax",@progbits
	.align	128
        .global         _ZN8unidepth7kernels16preprocessKernelEPKhPfiiii
        .type           _ZN8unidepth7kernels16preprocessKernelEPKhPfiiii,@function
        .size           _ZN8unidepth7kernels16preprocessKernelEPKhPfiiii,(.L_x_28 - _ZN8unidepth7kernels16preprocessKernelEPKhPfiiii)
        .other          _ZN8unidepth7kernels16preprocessKernelEPKhPfiiii,@"STO_CUDA_ENTRY STV_DEFAULT"
_ZN8unidepth7kernels16preprocessKernelEPKhPfiiii:
.text._ZN8unidepth7kernels16preprocessKernelEPKhPfiiii:
[----:B------:R-:W-:Y:S01]  /*0000*/  LDC R1, c[0x0][0x37c] ;  /* 0x0000df00ff017b82 */ /* 0x000fe20000000800 */
[----:B------:R-:W0:Y:S07]  /*0010*/  S2R R0, SR_TID.Y ;  /* 0x0000000000007919 */ /* 0x000e2e0000002200 */
[----:B------:R-:W1:Y:S01]  /*0020*/  LDC R2, c[0x0][0x360] ;  /* 0x0000d800ff027b82 */ /* 0x000e620000000800 */
[----:B------:R-:W2:Y:S01]  /*0030*/  LDCU.64 UR6, c[0x0][0x398] ;  /* 0x00007300ff0677ac */ /* 0x000ea20008000a00 */
[----:B------:R-:W1:Y:S06]  /*0040*/  S2R R3, SR_TID.X ;  /* 0x0000000000037919 */ /* 0x000e6c0000002100 */
[----:B------:R-:W0:Y:S08]  /*0050*/  S2UR UR5, SR_CTAID.Y ;  /* 0x00000000000579c3 */ /* 0x000e300000002600 */
[----:B------:R-:W0:Y:S08]  /*0060*/  LDC R13, c[0x0][0x364] ;  /* 0x0000d900ff0d7b82 */ /* 0x000e300000000800 */
[----:B------:R-:W1:Y:S01]  /*0070*/  S2UR UR4, SR_CTAID.X ;  /* 0x00000000000479c3 */ /* 0x000e620000002500 */
[----:B0-----:R-:W-:-:S05]  /*0080*/  IMAD R13, R13, UR5, R0 ;  /* 0x000000050d0d7c24 */ /* 0x001fca000f8e0200 */
[----:B--2---:R-:W-:Y:S01]  /*0090*/  ISETP.GE.AND P0, PT, R13, UR7, PT ;  /* 0x000000070d007c0c */ /* 0x004fe2000bf06270 */
[----:B-1----:R-:W-:-:S05]  /*00a0*/  IMAD R2, R2, UR4, R3 ;  /* 0x0000000402027c24 */ /* 0x002fca000f8e0203 */
[----:B------:R-:W-:-:S13]  /*00b0*/  ISETP.GE.OR P0, PT, R2, UR6, P0 ;  /* 0x0000000602007c0c */ /* 0x000fda0008706670 */
[----:B------:R-:W-:Y:S05]  /*00c0*/  @P0 EXIT ;  /* 0x000000000000094d */ /* 0x000fea0003800000 */
[----:B------:R-:W0:Y:S01]  /*00d0*/  LDCU UR4, c[0x0][0x390] ;  /* 0x00007200ff0477ac */ /* 0x000e220008000800 */
[----:B------:R-:W-:Y:S01]  /*00e0*/  I2FP.F32.S32 R5, UR6 ;  /* 0x0000000600057c45 */ /* 0x000fe20008201400 */
[----:B------:R-:W-:Y:S01]  /*00f0*/  BSSY.RECONVERGENT B0, `(.L_x_0) ;  /* 0x0000011000007945 */ /* 0x000fe20003800200 */
[----:B------:R-:W-:Y:S02]  /*0100*/  I2FP.F32.S32 R0, R2 ;  /* 0x0000000200007245 */ /* 0x000fe40000201400 */
[----:B------:R-:W1:Y:S03]  /*0110*/  MUFU.RCP R6, R5 ;  /* 0x0000000500067308 */ /* 0x000e660000001000 */
[----:B------:R-:W-:Y:S01]  /*0120*/  FADD R3, R0, 0.5 ;  /* 0x3f00000000037421 */ /* 0x000fe20000000000 */
[----:B0-----:R-:W-:Y:S01]  /*0130*/  I2FP.F32.S32 R4, UR4 ;  /* 0x0000000400047c45 */ /* 0x001fe20008201400 */
[----:B-1----:R-:W-:-:S04]  /*0140*/  FFMA R7, -R5, R6, 1 ;  /* 0x3f80000005077423 */ /* 0x002fc80000000106 */
[----:B------:R-:W-:Y:S01]  /*0150*/  FMUL R0, R3, R4 ;  /* 0x0000000403007220 */ /* 0x000fe20000400000 */
[----:B------:R-:W-:-:S03]  /*0160*/  FFMA R7, R6, R7, R6 ;  /* 0x0000000706077223 */ /* 0x000fc60000000006 */
[----:B------:R-:W0:Y:S01]  /*0170*/  FCHK P0, R0, R5 ;  /* 0x0000000500007302 */ /* 0x000e220000000000 */
[----:B------:R-:W-:-:S04]  /*0180*/  FFMA R6, R0, R7, RZ ;  /* 0x0000000700067223 */ /* 0x000fc800000000ff */
[----:B------:R-:W-:-:S04]  /*0190*/  FFMA R3, -R5, R6, R0 ;  /* 0x0000000605037223 */ /* 0x000fc80000000100 */
[----:B------:R-:W-:Y:S01]  /*01a0*/  FFMA R6, R7, R3, R6 ;  /* 0x0000000307067223 */ /* 0x000fe20000000006 */
[----:B0-----:R-:W-:Y:S06]  /*01b0*/  @!P0 BRA `(.L_x_1) ;  /* 0x0000000000108947 */ /* 0x001fec0003800000 */
[----:B------:R-:W-:Y:S02]  /*01c0*/  MOV R3, R5 ;  /* 0x0000000500037202 */ /* 0x000fe40000000f00 */
[----:B------:R-:W-:-:S07]  /*01d0*/  MOV R14, 0x1f0 ;  /* 0x000001f0000e7802 */ /* 0x000fce0000000f00 */
[----:B------:R-:W-:Y:S05]  /*01e0*/  CALL.REL.NOINC `($__internal_0_$__cuda_sm3x_div_rn_noftz_f32_slowpath) ;  /* 0x0000000c00707944 */ /* 0x000fea0003c00000 */
[----:B------:R-:W-:-:S07]  /*01f0*/  IMAD.MOV.U32 R6, RZ, RZ, R0 ;  /* 0x000000ffff067224 */ /* 0x000fce00078e0000 */
.L_x_1:
[----:B------:R-:W-:Y:S05]  /*0200*/  BSYNC.RECONVERGENT B0 ;  /* 0x0000000000007941 */ /* 0x000fea0003800200 */
.L_x_0:
[----:B------:R-:W0:Y:S01]  /*0210*/  LDCU UR4, c[0x0][0x39c] ;  /* 0x00007380ff0477ac */ /* 0x000e220008000800 */
[----:B------:R-:W-:Y:S01]  /*0220*/  I2FP.F32.U32 R0, R13 ;  /* 0x0000000d00007245 */ /* 0x000fe20000201000 */
[----:B------:R-:W-:Y:S01]  /*0230*/  BSSY.RECONVERGENT B0, `(.L_x_2) ;  /* 0x0000013000007945 */ /* 0x000fe20003800200 */
[----:B------:R-:W-:-:S03]  /*0240*/  FADD R6, R6, -0.5 ;  /* 0xbf00000006067421 */ /* 0x000fc60000000000 */
[----:B------:R-:W-:Y:S01]  /*0250*/  FADD R0, R0, 0.5 ;  /* 0x3f00000000007421 */ /* 0x000fe20000000000 */
[----:B0-----:R-:W-:Y:S01]  /*0260*/  I2FP.F32.U32 R3, UR4 ;  /* 0x0000000400037c45 */ /* 0x001fe20008201000 */
[----:B------:R-:W0:Y:S03]  /*0270*/  LDCU UR4, c[0x0][0x394] ;  /* 0x00007280ff0477ac */ /* 0x000e260008000800 */
[----:B------:R-:W1:Y:S01]  /*0280*/  MUFU.RCP R8, R3 ;  /* 0x0000000300087308 */ /* 0x000e620000001000 */
[----:B0-----:R-:W-:Y:S01]  /*0290*/  I2FP.F32.S32 R5, UR4 ;  /* 0x0000000400057c45 */ /* 0x001fe20008201400 */
[----:B------:R-:W0:Y:S01]  /*02a0*/  LDCU.64 UR4, c[0x0][0x358] ;  /* 0x00006b00ff0477ac */ /* 0x000e220008000a00 */
[----:B-1----:R-:W-:-:S03]  /*02b0*/  FFMA R7, -R3, R8, 1 ;  /* 0x3f80000003077423 */ /* 0x002fc60000000108 */
[----:B------:R-:W-:Y:S01]  /*02c0*/  FMUL R0, R0, R5 ;  /* 0x0000000500007220 */ /* 0x000fe20000400000 */
[----:B------:R-:W-:-:S03]  /*02d0*/  FFMA R7, R8, R7, R8 ;  /* 0x0000000708077223 */ /* 0x000fc60000000008 */
[----:B------:R-:W1:Y:S01]  /*02e0*/  FCHK P0, R0, R3 ;  /* 0x0000000300007302 */ /* 0x000e620000000000 */
[----:B------:R-:W-:-:S04]  /*02f0*/  FFMA R8, R0, R7, RZ ;  /* 0x0000000700087223 */ /* 0x000fc800000000ff */
[----:B------:R-:W-:-:S04]  /*0300*/  FFMA R9, -R3, R8, R0 ;  /* 0x0000000803097223 */ /* 0x000fc80000000100 */
[----:B------:R-:W-:Y:S01]  /*0310*/  FFMA R7, R7, R9, R8 ;  /* 0x0000000907077223 */ /* 0x000fe20000000008 */
[----:B01----:R-:W-:Y:S06]  /*0320*/  @!P0 BRA `(.L_x_3) ;  /* 0x00000000000c8947 */ /* 0x003fec0003800000 */
[----:B------:R-:W-:-:S07]  /*0330*/  MOV R14, 0x350 ;  /* 0x00000350000e7802 */ /* 0x000fce0000000f00 */
[----:B------:R-:W-:Y:S05]  /*0340*/  CALL.REL.NOINC `($__internal_0_$__cuda_sm3x_div_rn_noftz_f32_slowpath) ;  /* 0x0000000c00187944 */ /* 0x000fea0003c00000 */
[----:B------:R-:W-:-:S07]  /*0350*/  MOV R7, R0 ;  /* 0x0000000000077202 */ /* 0x000fce0000000f00 */
.L_x_3:
[----:B------:R-:W-:Y:S05]  /*0360*/  BSYNC.RECONVERGENT B0 ;  /* 0x0000000000007941 */ /* 0x000fea0003800200 */
.L_x_2:
[----:B------:R-:W-:Y:S01]  /*0370*/  FADD R0, R5, -1 ;  /* 0xbf80000005007421 */ /* 0x000fe20000000000 */
[----:B------:R-:W-:Y:S01]  /*0380*/  FADD R3, R4, -1 ;  /* 0xbf80000004037421 */ /* 0x000fe20000000000 */
[----:B------:R-:W-:Y:S01]  /*0390*/  FADD R7, R7, -0.5 ;  /* 0xbf00000007077421 */ /* 0x000fe20000000000 */
[----:B------:R-:W0:Y:S01]  /*03a0*/  LDC.64 R4, c[0x0][0x390] ;  /* 0x0000e400ff047b82 */ /* 0x000e220000000a00 */
[----:B------:R-:W1:Y:S02]  /*03b0*/  LDCU.64 UR6, c[0x0][0x380] ;  /* 0x00007000ff0677ac */ /* 0x000e640008000a00 */
[----:B------:R-:W-:Y:S02]  /*03c0*/  FMNMX R6, R6, R3, PT ;  /* 0x0000000306067209 */ /* 0x000fe40003800000 */
[----:B------:R-:W-:Y:S02]  /*03d0*/  FMNMX R0, R7, R0, PT ;  /* 0x0000000007007209 */ /* 0x000fe40003800000 */
[----:B------:R-:W-:-:S02]  /*03e0*/  FMNMX R16, RZ, R6, !PT ;  /* 0x00000006ff107209 */ /* 0x000fc40007800000 */
[----:B------:R-:W-:Y:S02]  /*03f0*/  FMNMX R17, RZ, R0, !PT ;  /* 0x00000000ff117209 */ /* 0x000fe40007800000 */
[----:B------:R-:W2:Y:S08]  /*0400*/  F2I.TRUNC.NTZ R15, R16 ;  /* 0x00000010000f7305 */ /* 0x000eb0000020f100 */
[----:B------:R-:W3:Y:S01]  /*0410*/  F2I.TRUNC.NTZ R3, R17 ;  /* 0x0000001100037305 */ /* 0x000ee2000020f100 */
[----:B0-----:R-:W-:Y:S01]  /*0420*/  VIADD R6, R5, 0xffffffff ;  /* 0xffffffff05067836 */ /* 0x001fe20000000000 */
[----:B------:R-:W-:-:S04]  /*0430*/  IADD3 R0, PT, PT, R4, -0x1, RZ ;  /* 0xffffffff04007810 */ /* 0x000fc80007ffe0ff */
[----:B--2---:R-:W-:Y:S02]  /*0440*/  VIADDMNMX R5, R15, 0x1, R0, PT ;  /* 0x000000010f057846 */ /* 0x004fe40003800100 */
[----:B---3--:R-:W-:-:S05]  /*0450*/  VIADDMNMX R6, R3, 0x1, R6, PT ;  /* 0x0000000103067846 */ /* 0x008fca0003800106 */
[CCC-:B------:R-:W-:Y:S02]  /*0460*/  IMAD R0, R6.reuse, R4.reuse, R5.reuse ;  /* 0x0000000406007224 */ /* 0x1c0fe400078e0205 */
[-C--:B------:R-:W-:Y:S02]  /*0470*/  IMAD R5, R3, R4.reuse, R5 ;  /* 0x0000000403057224 */ /* 0x080fe400078e0205 */
[-CC-:B------:R-:W-:Y:S02]  /*0480*/  IMAD R6, R6, R4.reuse, R15.reuse ;  /* 0x0000000406067224 */ /* 0x180fe400078e020f */
[----:B------:R-:W-:Y:S02]  /*0490*/  IMAD R0, R0, 0x3, RZ ;  /* 0x0000000300007824 */ /* 0x000fe400078e02ff */
[----:B------:R-:W-:Y:S02]  /*04a0*/  IMAD R7, R5, 0x3, RZ ;  /* 0x0000000305077824 */ /* 0x000fe400078e02ff */
[----:B------:R-:W-:Y:S01]  /*04b0*/  IMAD R5, R6, 0x3, RZ ;  /* 0x0000000306057824 */ /* 0x000fe200078e02ff */
[----:B-1----:R-:W-:Y:S01]  /*04c0*/  IADD3 R10, P2, PT, R0, UR6, RZ ;  /* 0x00000006000a7c10 */ /* 0x002fe2000ff5e0ff */
[----:B------:R-:W-:Y:S01]  /*04d0*/  IMAD R4, R3, R4, R15 ;  /* 0x0000000403047224 */ /* 0x000fe200078e020f */
[----:B------:R-:W-:-:S02]  /*04e0*/  IADD3 R8, P0, PT, R7, UR6, RZ ;  /* 0x0000000607087c10 */ /* 0x000fc4000ff1e0ff */
[----:B------:R-:W-:Y:S01]  /*04f0*/  IADD3 R6, P1, PT, R5, UR6, RZ ;  /* 0x0000000605067c10 */ /* 0x000fe2000ff3e0ff */
[----:B------:R-:W-:Y:S01]  /*0500*/  IMAD R12, R4, 0x3, RZ ;  /* 0x00000003040c7824 */ /* 0x000fe200078e02ff */
[----:B------:R-:W-:Y:S02]  /*0510*/  LEA.HI.X.SX32 R11, R0, UR7, 0x1, P2 ;  /* 0x00000007000b7c11 */ /* 0x000fe400090f0eff */
[----:B------:R-:W-:Y:S02]  /*0520*/  LEA.HI.X.SX32 R9, R7, UR7, 0x1, P0 ;  /* 0x0000000707097c11 */ /* 0x000fe400080f0eff */
[----:B------:R-:W-:Y:S01]  /*0530*/  LEA.HI.X.SX32 R7, R5, UR7, 0x1, P1 ;  /* 0x0000000705077c11 */ /* 0x000fe200088f0eff */
[----:B------:R-:W2:Y:S01]  /*0540*/  LDG.E.U8.CONSTANT R0, desc[UR4][R10.64+0x2] ;  /* 0x000002040a007981 */ /* 0x000ea2000c1e9100 */
[----:B------:R-:W-:-:S03]  /*0550*/  IADD3 R4, P2, PT, R12, UR6, RZ ;  /* 0x000000060c047c10 */ /* 0x000fc6000ff5e0ff */
[----:B------:R-:W3:Y:S01]  /*0560*/  LDG.E.U8.CONSTANT R19, desc[UR4][R6.64+0x2] ;  /* 0x0000020406137981 */ /* 0x000ee2000c1e9100 */
[----:B------:R-:W-:-:S03]  /*0570*/  LEA.HI.X.SX32 R5, R12, UR7, 0x1, P2 ;  /* 0x000000070c057c11 */ /* 0x000fc600090f0eff */
[----:B------:R-:W4:Y:S04]  /*0580*/  LDG.E.U8.CONSTANT R18, desc[UR4][R8.64+0x2] ;  /* 0x0000020408127981 */ /* 0x000f28000c1e9100 */
[----:B------:R-:W5:Y:S01]  /*0590*/  LDG.E.U8.CONSTANT R14, desc[UR4][R4.64+0x2] ;  /* 0x00000204040e7981 */ /* 0x000f62000c1e9100 */
[----:B------:R-:W-:-:S05]  /*05a0*/  I2FP.F32.S32 R15, R15 ;  /* 0x0000000f000f7245 */ /* 0x000fca0000201400 */
[----:B------:R-:W-:-:S04]  /*05b0*/  FADD R16, R16, -R15 ;  /* 0x8000000f10107221 */ /* 0x000fc80000000000 */
[C---:B------:R-:W-:Y:S01]  /*05c0*/  FADD R12, -R16.reuse, 1 ;  /* 0x3f800000100c7421 */ /* 0x040fe20000000100 */
[----:B------:R-:W-:Y:S01]  /*05d0*/  BSSY.RECONVERGENT B0, `(.L_x_4) ;  /* 0x000001b000007945 */ /* 0x000fe20003800200 */
[----:B--2---:R-:W-:Y:S02]  /*05e0*/  I2FP.F32.U32 R15, R0 ;  /* 0x00000000000f7245 */ /* 0x004fe40000201000 */
[----:B------:R-:W-:Y:S02]  /*05f0*/  I2FP.F32.S32 R0, R3 ;  /* 0x0000000300007245 */ /* 0x000fe40000201400 */
[----:B---3--:R-:W-:Y:S01]  /*0600*/  I2FP.F32.U32 R19, R19 ;  /* 0x0000001300137245 */ /* 0x008fe20000201000 */
[----:B------:R-:W-:Y:S01]  /*0610*/  FMUL R3, R16, R15 ;  /* 0x0000000f10037220 */ /* 0x000fe20000400000 */
[----:B----4-:R-:W-:Y:S01]  /*0620*/  I2FP.F32.U32 R15, R18 ;  /* 0x00000012000f7245 */ /* 0x010fe20000201000 */
[----:B------:R-:W-:Y:S02]  /*0630*/  FADD R17, R17, -R0 ;  /* 0x8000000011117221 */ /* 0x000fe40000000000 */
[----:B------:R-:W-:Y:S01]  /*0640*/  FFMA R0, R12, R19, R3 ;  /* 0x000000130c007223 */ /* 0x000fe20000000003 */
[----:B-----5:R-:W-:Y:S01]  /*0650*/  I2FP.F32.U32 R3, R14 ;  /* 0x0000000e00037245 */ /* 0x020fe20000201000 */
[----:B------:R-:W-:Y:S01]  /*0660*/  FMUL R15, R16, R15 ;  /* 0x0000000f100f7220 */ /* 0x000fe20000400000 */
[----:B------:R-:W-:-:S02]  /*0670*/  HFMA2 R14, -RZ, RZ, 3.748046875, 0 ;  /* 0x437f0000ff0e7431 */ /* 0x000fc400000001ff */
[C---:B------:R-:W-:Y:S01]  /*0680*/  FADD R18, -R17.reuse, 1 ;  /* 0x3f80000011127421 */ /* 0x040fe20000000100 */
[----:B------:R-:W-:Y:S01]  /*0690*/  FFMA R3, R12, R3, R15 ;  /* 0x000000030c037223 */ /* 0x000fe2000000000f */
[----:B------:R-:W-:Y:S01]  /*06a0*/  FMUL R15, R17, R0 ;  /* 0x00000000110f7220 */ /* 0x000fe20000400000 */
[----:B------:R-:W-:-:S03]  /*06b0*/  IMAD.MOV.U32 R19, RZ, RZ, 0x3b808081 ;  /* 0x3b808081ff137424 */ /* 0x000fc600078e00ff */
[----:B------:R-:W-:Y:S01]  /*06c0*/  FFMA R0, R18, R3, R15 ;  /* 0x0000000312007223 */ /* 0x000fe2000000000f */
[----:B------:R-:W-:-:S03]  /*06d0*/  FFMA R14, R19, -R14, 1 ;  /* 0x3f800000130e7423 */ /* 0x000fc6000000080e */
[----:B------:R-:W0:Y:S01]  /*06e0*/  FCHK P0, R0, 255 ;  /* 0x437f000000007902 */ /* 0x000e220000000000 */
[----:B------:R-:W-:-:S04]  /*06f0*/  FFMA R3, R14, R19, 0.0039215688593685626984 ;  /* 0x3b8080810e037423 */ /* 0x000fc80000000013 */
[----:B------:R-:W-:-:S04]  /*0700*/  FFMA R14, R0, R3, RZ ;  /* 0x00000003000e7223 */ /* 0x000fc800000000ff */
[----:B------:R-:W-:-:S04]  /*0710*/  FFMA R15, R14, -255, R0 ;  /* 0xc37f00000e0f7823 */ /* 0x000fc80000000000 */
[----:B------:R-:W-:Y:S01]  /*0720*/  FFMA R3, R3, R15, R14 ;  /* 0x0000000f03037223 */ /* 0x000fe2000000000e */
[----:B0-----:R-:W-:Y:S06]  /*0730*/  @!P0 BRA `(.L_x_5) ;  /* 0x0000000000108947 */ /* 0x001fec0003800000 */
[----:B------:R-:W-:Y:S02]  /*0740*/  MOV R3, 0x437f0000 ;  /* 0x437f000000037802 */ /* 0x000fe40000000f00 */
[----:B------:R-:W-:-:S07]  /*0750*/  MOV R14, 0x770 ;  /* 0x00000770000e7802 */ /* 0x000fce0000000f00 */
[----:B------:R-:W-:Y:S05]  /*0760*/  CALL.REL.NOINC `($__internal_0_$__cuda_sm3x_div_rn_noftz_f32_slowpath) ;  /* 0x0000000800107944 */ /* 0x000fea0003c00000 */
[----:B------:R-:W-:-:S07]  /*0770*/  IMAD.MOV.U32 R3, RZ, RZ, R0 ;  /* 0x000000ffff037224 */ /* 0x000fce00078e0000 */
.L_x_5:
[----:B------:R-:W-:Y:S05]  /*0780*/  BSYNC.RECONVERGENT B0 ;  /* 0x0000000000007941 */ /* 0x000fea0003800200 */
.L_x_4:
[----:B------:R-:W0:Y:S01]  /*0790*/  LDC R19, c[0x3][0xc] ;  /* 0x00c00300ff137b82 */ /* 0x000e220000000800 */
[----:B------:R-:W1:Y:S01]  /*07a0*/  LDCU UR6, c[0x3][URZ] ;  /* 0x00c00000ff0677ac */ /* 0x000e620008000800 */
[----:B------:R-:W-:Y:S01]  /*07b0*/  BSSY.RECONVERGENT B0, `(.L_x_6) ;  /* 0x000000f000007945 */ /* 0x000fe20003800200 */
[----:B-1----:R-:W-:Y:S01]  /*07c0*/  FADD R0, R3, -UR6 ;  /* 0x8000000603007e21 */ /* 0x002fe20008000000 */
[----:B0-----:R-:W0:Y:S08]  /*07d0*/  MUFU.RCP R14, R19 ;  /* 0x00000013000e7308 */ /* 0x001e300000001000 */
[----:B------:R-:W1:Y:S01]  /*07e0*/  FCHK P0, R0, R19 ;  /* 0x0000001300007302 */ /* 0x000e620000000000 */
[----:B0-----:R-:W-:-:S04]  /*07f0*/  FFMA R15, R14, -R19, 1 ;  /* 0x3f8000000e0f7423 */ /* 0x001fc80000000813 */
[----:B------:R-:W-:-:S04]  /*0800*/  FFMA R15, R14, R15, R14 ;  /* 0x0000000f0e0f7223 */ /* 0x000fc8000000000e */
[----:B------:R-:W-:-:S04]  /*0810*/  FFMA R3, R0, R15, RZ ;  /* 0x0000000f00037223 */ /* 0x000fc800000000ff */
[----:B------:R-:W-:-:S04]  /*0820*/  FFMA R14, R3, -R19, R0 ;  /* 0x80000013030e7223 */ /* 0x000fc80000000000 */
[----:B------:R-:W-:Y:S01]  /*0830*/  FFMA R3, R15, R14, R3 ;  /* 0x0000000e0f037223 */ /* 0x000fe20000000003 */
[----:B-1----:R-:W-:Y:S06]  /*0840*/  @!P0 BRA `(.L_x_7) ;  /* 0x0000000000148947 */ /* 0x002fec0003800000 */
[----:B------:R-:W0:Y:S01]  /*0850*/  LDCU UR6, c[0x3][0xc] ;  /* 0x00c00180ff0677ac */ /* 0x000e220008000800 */
[----:B------:R-:W-:Y:S02]  /*0860*/  MOV R14, 0x890 ;  /* 0x00000890000e7802 */ /* 0x000fe40000000f00 */
[----:B0-----:R-:W-:-:S07]  /*0870*/  MOV R3, UR6 ;  /* 0x0000000600037c02 */ /* 0x001fce0008000f00 */
[----:B------:R-:W-:Y:S05]  /*0880*/  CALL.REL.NOINC `($__internal_0_$__cuda_sm3x_div_rn_noftz_f32_slowpath) ;  /* 0x0000000400c87944 */ /* 0x000fea0003c00000 */
[----:B------:R-:W-:-:S07]  /*0890*/  MOV R3, R0 ;  /* 0x0000000000037202 */ /* 0x000fce0000000f00 */
.L_x_7:
[----:B------:R-:W-:Y:S05]  /*08a0*/  BSYNC.RECONVERGENT B0 ;  /* 0x0000000000007941 */ /* 0x000fea0003800200 */
.L_x_6:
[----:B------:R-:W2:Y:S01]  /*08b0*/  LDG.E.U8.CONSTANT R19, desc[UR4][R10.64+0x1] ;  /* 0x000001040a137981 */ /* 0x000ea2000c1e9100 */
[----:B------:R-:W0:Y:S01]  /*08c0*/  LDC.64 R14, c[0x0][0x388] ;  /* 0x0000e200ff0e7b82 */ /* 0x000e220000000a00 */
[----:B------:R-:W1:Y:S02]  /*08d0*/  LDCU UR6, c[0x0][0x398] ;  /* 0x00007300ff0677ac */ /* 0x000e640008000800 */
[----:B------:R-:W3:Y:S04]  /*08e0*/  LDG.E.U8.CONSTANT R21, desc[UR4][R6.64+0x1] ;  /* 0x0000010406157981 */ /* 0x000ee8000c1e9100 */
[----:B------:R-:W4:Y:S04]  /*08f0*/  LDG.E.U8.CONSTANT R20, desc[UR4][R8.64+0x1] ;  /* 0x0000010408147981 */ /* 0x000f28000c1e9100 */
[----:B------:R-:W5:Y:S01]  /*0900*/  LDG.E.U8.CONSTANT R0, desc[UR4][R4.64+0x1] ;  /* 0x0000010404007981 */ /* 0x000f62000c1e9100 */
[----:B------:R-:W-:Y:S01]  /*0910*/  BSSY.RECONVERGENT B0, `(.L_x_8) ;  /* 0x000001b000007945 */ /* 0x000fe20003800200 */
[----:B--2---:R-:W-:Y:S01]  /*0920*/  I2FP.F32.U32 R25, R19 ;  /* 0x0000001300197245 */ /* 0x004fe20000201000 */
[----:B-1----:R-:W-:Y:S01]  /*0930*/  IMAD R19, R13, UR6, R2 ;  /* 0x000000060d137c24 */ /* 0x002fe2000f8e0202 */
[----:B---3--:R-:W-:-:S03]  /*0940*/  I2FP.F32.U32 R23, R21 ;  /* 0x0000001500177245 */ /* 0x008fc60000201000 */
[----:B------:R-:W-:Y:S01]  /*0950*/  FMUL R25, R16, R25 ;  /* 0x0000001910197220 */ /* 0x000fe20000400000 */
[----:B0-----:R-:W-:Y:S01]  /*0960*/  IMAD.WIDE R14, R19, 0x4, R14 ;  /* 0x00000004130e7825 */ /* 0x001fe200078e020e */
[----:B----4-:R-:W-:-:S03]  /*0970*/  I2FP.F32.U32 R21, R20 ;  /* 0x0000001400157245 */ /* 0x010fc60000201000 */
[----:B------:R-:W-:Y:S01]  /*0980*/  FFMA R20, R12, R23, R25 ;  /* 0x000000170c147223 */ /* 0x000fe20000000019 */
[----:B------:R-:W-:Y:S01]  /*0990*/  IMAD.MOV.U32 R23, RZ, RZ, 0x3b808081 ;  /* 0x3b808081ff177424 */ /* 0x000fe200078e00ff */
[----:B------:R0:W-:Y:S01]  /*09a0*/  STG.E desc[UR4][R14.64], R3 ;  /* 0x000000030e007986 */ /* 0x0001e2000c101904 */
[----:B-----5:R-:W-:Y:S01]  /*09b0*/  I2FP.F32.U32 R19, R0 ;  /* 0x0000000000137245 */ /* 0x020fe20000201000 */
[----:B------:R-:W-:Y:S01]  /*09c0*/  FMUL R21, R16, R21 ;  /* 0x0000001510157220 */ /* 0x000fe20000400000 */
[----:B------:R-:W-:-:S03]  /*09d0*/  HFMA2 R0, -RZ, RZ, 3.748046875, 0 ;  /* 0x437f0000ff007431 */ /* 0x000fc600000001ff */
[----:B------:R-:W-:Y:S01]  /*09e0*/  FFMA R19, R12, R19, R21 ;  /* 0x000000130c137223 */ /* 0x000fe20000000015 */
[----:B------:R-:W-:-:S04]  /*09f0*/  FMUL R21, R17, R20 ;  /* 0x0000001411157220 */ /* 0x000fc80000400000 */
[----:B------:R-:W-:Y:S01]  /*0a00*/  FFMA R22, R18, R19, R21 ;  /* 0x0000001312167223 */ /* 0x000fe20000000015 */
[----:B------:R-:W-:-:S03]  /*0a10*/  FFMA R0, R23, -R0, 1 ;  /* 0x3f80000017007423 */ /* 0x000fc60000000800 */
[----:B------:R-:W1:Y:S01]  /*0a20*/  FCHK P0, R22, 255 ;  /* 0x437f000016007902 */ /* 0x000e620000000000 */
[----:B------:R-:W-:-:S04]  /*0a30*/  FFMA R0, R0, R23, 0.0039215688593685626984 ;  /* 0x3b80808100007423 */ /* 0x000fc80000000017 */
[----:B------:R-:W-:-:S04]  /*0a40*/  FFMA R19, R0, R22, RZ ;  /* 0x0000001600137223 */ /* 0x000fc800000000ff */
[----:B------:R-:W-:-:S04]  /*0a50*/  FFMA R20, R19, -255, R22 ;  /* 0xc37f000013147823 */ /* 0x000fc80000000016 */
[----:B------:R-:W-:Y:S01]  /*0a60*/  FFMA R0, R0, R20, R19 ;  /* 0x0000001400007223 */ /* 0x000fe20000000013 */
[----:B01----:R-:W-:Y:S06]  /*0a70*/  @!P0 BRA `(.L_x_9) ;  /* 0x0000000000108947 */ /* 0x003fec0003800000 */
[----:B------:R-:W-:Y:S01]  /*0a80*/  MOV R0, R22 ;  /* 0x0000001600007202 */ /* 0x000fe20000000f00 */
[----:B------:R-:W-:Y:S01]  /*0a90*/  IMAD.MOV.U32 R3, RZ, RZ, 0x437f0000 ;  /* 0x437f0000ff037424 */ /* 0x000fe200078e00ff */
[----:B------:R-:W-:-:S07]  /*0aa0*/  MOV R14, 0xac0 ;  /* 0x00000ac0000e7802 */ /* 0x000fce0000000f00 */
[----:B------:R-:W-:Y:S05]  /*0ab0*/  CALL.REL.NOINC `($__internal_0_$__cuda_sm3x_div_rn_noftz_f32_slowpath) ;  /* 0x00000004003c7944 */ /* 0x000fea0003c00000 */
.L_x_9:
[----:B------:R-:W-:Y:S05]  /*0ac0*/  BSYNC.RECONVERGENT B0 ;  /* 0x0000000000007941 */ /* 0x000fea0003800200 */
.L_x_8:
        /* <DEDUP_REMOVED lines=17> */
.L_x_11:
[----:B------:R-:W-:Y:S05]  /*0be0*/  BSYNC.RECONVERGENT B0 ;  /* 0x0000000000007941 */ /* 0x000fea0003800200 */
.L_x_10:
[----:B------:R-:W2:Y:S01]  /*0bf0*/  LDG.E.U8.CONSTANT R10, desc[UR4][R10.64] ;  /* 0x000000040a0a7981 */ /* 0x000ea2000c1e9100 */
[----:B------:R-:W0:Y:S01]  /*0c00*/  LDCU.64 UR6, c[0x0][0x398] ;  /* 0x00007300ff0677ac */ /* 0x000e220008000a00 */
[----:B------:R-:W1:Y:S02]  /*0c10*/  LDC.64 R14, c[0x0][0x388] ;  /* 0x0000e200ff0e7b82 */ /* 0x000e640000000a00 */
[----:B------:R-:W3:Y:S04]  /*0c20*/  LDG.E.U8.CONSTANT R8, desc[UR4][R8.64] ;  /* 0x0000000408087981 */ /* 0x000ee8000c1e9100 */
[----:B------:R4:W5:Y:S04]  /*0c30*/  LDG.E.U8.CONSTANT R6, desc[UR4][R6.64] ;  /* 0x0000000406067981 */ /* 0x000968000c1e9100 */
[----:B------:R-:W5:Y:S01]  /*0c40*/  LDG.E.U8.CONSTANT R4, desc[UR4][R4.64] ;  /* 0x0000000404047981 */ /* 0x000f62000c1e9100 */
[----:B------:R-:W-:Y:S01]  /*0c50*/  BSSY.RECONVERGENT B0, `(.L_x_12) ;  /* 0x000001c000007945 */ /* 0x000fe20003800200 */
[----:B----4-:R-:W-:Y:S01]  /*0c60*/  MOV R7, 0x437f0000 ;  /* 0x437f000000077802 */ /* 0x010fe20000000f00 */
[----:B0-----:R-:W-:-:S04]  /*0c70*/  VIADD R13, R13, UR7 ;  /* 0x000000070d0d7c36 */ /* 0x001fc80008000000 */
[----:B------:R-:W-:-:S04]  /*0c80*/  IMAD R19, R13, UR6, R2 ;  /* 0x000000060d137c24 */ /* 0x000fc8000f8e0202 */
[----:B-1----:R-:W-:-:S05]  /*0c90*/  IMAD.WIDE R14, R19, 0x4, R14 ;  /* 0x00000004130e7825 */ /* 0x002fca00078e020e */
[----:B------:R0:W-:Y:S01]  /*0ca0*/  STG.E desc[UR4][R14.64], R3 ;  /* 0x000000030e007986 */ /* 0x0001e2000c101904 */
[----:B--2---:R-:W-:Y:S02]  /*0cb0*/  I2FP.F32.U32 R25, R10 ;  /* 0x0000000a00197245 */ /* 0x004fe40000201000 */
[----:B---3--:R-:W-:-:S03]  /*0cc0*/  I2FP.F32.U32 R21, R8 ;  /* 0x0000000800157245 */ /* 0x008fc60000201000 */
[C---:B------:R-:W-:Y:S01]  /*0cd0*/  FMUL R25, R16.reuse, R25 ;  /* 0x0000001910197220 */ /* 0x040fe20000400000 */
[----:B-----5:R-:W-:Y:S01]  /*0ce0*/  I2FP.F32.U32 R23, R6 ;  /* 0x0000000600177245 */ /* 0x020fe20000201000 */
[----:B------:R-:W-:Y:S01]  /*0cf0*/  FMUL R21, R16, R21 ;  /* 0x0000001510157220 */ /* 0x000fe20000400000 */
[----:B------:R-:W-:-:S03]  /*0d00*/  I2FP.F32.U32 R5, R4 ;  /* 0x0000000400057245 */ /* 0x000fc60000201000 */
[C---:B------:R-:W-:Y:S01]  /*0d10*/  FFMA R0, R12.reuse, R23, R25 ;  /* 0x000000170c007223 */ /* 0x040fe20000000019 */
[----:B------:R-:W-:Y:S02]  /*0d20*/  HFMA2 R4, -RZ, RZ, 0.9375, -7.688999176025390625e-06 ;  /* 0x3b808081ff047431 */ /* 0x000fe400000001ff */
        /* <DEDUP_REMOVED lines=10> */
[----:B------:R-:W-:Y:S01]  /*0dd0*/  IMAD.MOV.U32 R0, RZ, RZ, R18 ;  /* 0x000000ffff007224 */ /* 0x000fe200078e0012 */
[----:B------:R-:W-:Y:S02]  /*0de0*/  MOV R3, 0x437f0000 ;  /* 0x437f000000037802 */ /* 0x000fe40000000f00 */
[----:B------:R-:W-:-:S07]  /*0df0*/  MOV R14, 0xe10 ;  /* 0x00000e10000e7802 */ /* 0x000fce0000000f00 */
[----:B------:R-:W-:Y:S05]  /*0e00*/  CALL.REL.NOINC `($__internal_0_$__cuda_sm3x_div_rn_noftz_f32_slowpath) ;  /* 0x0000000000687944 */ /* 0x000fea0003c00000 */
.L_x_13:
[----:B------:R-:W-:Y:S05]  /*0e10*/  BSYNC.RECONVERGENT B0 ;  /* 0x0000000000007941 */ /* 0x000fea0003800200 */
.L_x_12:
        /* <DEDUP_REMOVED lines=16> */
[----:B------:R-:W-:-:S07]  /*0f20*/  IMAD.MOV.U32 R7, RZ, RZ, R0 ;  /* 0x000000ffff077224 */ /* 0x000fce00078e0000 */
.L_x_15:
[----:B------:R-:W-:Y:S05]  /*0f30*/  BSYNC.RECONVERGENT B0 ;  /* 0x0000000000007941 */ /* 0x000fea0003800200 */
.L_x_14:
[----:B------:R-:W0:Y:S01]  /*0f40*/  LDCU.64 UR6, c[0x0][0x398] ;  /* 0x00007300ff0677ac */ /* 0x000e220008000a00 */
[----:B------:R-:W1:Y:S01]  /*0f50*/  LDC.64 R4, c[0x0][0x388] ;  /* 0x0000e200ff047b82 */ /* 0x000e620000000a00 */
[----:B0-----:R-:W-:-:S05]  /*0f60*/  IADD3 R13, PT, PT, R13, UR7, RZ ;  /* 0x000000070d0d7c10 */ /* 0x001fca000fffe0ff */
[----:B------:R-:W-:-:S04]  /*0f70*/  IMAD R3, R13, UR6, R2 ;  /* 0x000000060d037c24 */ /* 0x000fc8000f8e0202 */
[----:B-1----:R-:W-:-:S05]  /*0f80*/  IMAD.WIDE R2, R3, 0x4, R4 ;  /* 0x0000000403027825 */ /* 0x002fca00078e0204 */
[----:B------:R-:W-:Y:S01]  /*0f90*/  STG.E desc[UR4][R2.64], R7 ;  /* 0x0000000702007986 */ /* 0x000fe2000c101904 */
[----:B------:R-:W-:Y:S05]  /*0fa0*/  EXIT ;  /* 0x000000000000794d */ /* 0x000fea0003800000 */
        .weak           $__internal_0_$__cuda_sm3x_div_rn_noftz_f32_slowpath
        .type           $__internal_0_$__cuda_sm3x_div_rn_noftz_f32_slowpath,@function
        .size           $__internal_0_$__cuda_sm3x_div_rn_noftz_f32_slowpath,(.L_x_28 - $__internal_0_$__cuda_sm3x_div_rn_noftz_f32_slowpath)
$__internal_0_$__cuda_sm3x_div_rn_noftz_f32_slowpath:
[----:B------:R-:W-:Y:S01]  /*0fb0*/  SHF.R.U32.HI R15, RZ, 0x17, R3 ;  /* 0x00000017ff0f7819 */ /* 0x000fe20000011603 */
[----:B------:R-:W-:Y:S01]  /*0fc0*/  BSSY.RECONVERGENT B1, `(.L_x_16) ;  /* 0x0000062000017945 */ /* 0x000fe20003800200 */
[----:B------:R-:W-:Y:S02]  /*0fd0*/  SHF.R.U32.HI R20, RZ, 0x17, R0 ;  /* 0x00000017ff147819 */ /* 0x000fe40000011600 */
[----:B------:R-:W-:Y:S02]  /*0fe0*/  LOP3.LUT R15, R15, 0xff, RZ, 0xc0, !PT ;  /* 0x000000ff0f0f7812 */ /* 0x000fe400078ec0ff */
[----:B------:R-:W-:Y:S02]  /*0ff0*/  LOP3.LUT R20, R20, 0xff, RZ, 0xc0, !PT ;  /* 0x000000ff14147812 */ /* 0x000fe400078ec0ff */
[----:B------:R-:W-:-:S03]  /*1000*/  IADD3 R22, PT, PT, R15, -0x1, RZ ;  /* 0xffffffff0f167810 */ /* 0x000fc60007ffe0ff */
[----:B------:R-:W-:Y:S01]  /*1010*/  VIADD R21, R20, 0xffffffff ;  /* 0xffffffff14157836 */ /* 0x000fe20000000000 */
[----:B------:R-:W-:-:S04]  /*1020*/  ISETP.GT.U32.AND P0, PT, R22, 0xfd, PT ;  /* 0x000000fd1600780c */ /* 0x000fc80003f04070 */
[----:B------:R-:W-:-:S13]  /*1030*/  ISETP.GT.U32.OR P0, PT, R21, 0xfd, P0 ;  /* 0x000000fd1500780c */ /* 0x000fda0000704470 */
[----:B------:R-:W-:Y:S01]  /*1040*/  @!P0 MOV R19, RZ ;  /* 0x000000ff00138202 */ /* 0x000fe20000000f00 */
[----:B------:R-:W-:Y:S06]  /*1050*/  @!P0 BRA `(.L_x_17) ;  /* 0x00000000005c8947 */ /* 0x000fec0003800000 */
[----:B------:R-:W-:Y:S02]  /*1060*/  FSETP.GTU.FTZ.AND P0, PT, |R0|, +INF , PT ;  /* 0x7f8000000000780b */ /* 0x000fe40003f1c200 */
[----:B------:R-:W-:-:S04]  /*1070*/  FSETP.GTU.FTZ.AND P1, PT, |R3|, +INF , PT ;  /* 0x7f8000000300780b */ /* 0x000fc80003f3c200 */
[----:B------:R-:W-:-:S13]  /*1080*/  PLOP3.LUT P0, PT, P0, P1, PT, 0xf8, 0x8f ;  /* 0x00000000008f781c */ /* 0x000fda0000703f70 */
[----:B------:R-:W-:Y:S05]  /*1090*/  @P0 BRA `(.L_x_18) ;  /* 0x00000004004c0947 */ /* 0x000fea0003800000 */
[----:B------:R-:W-:-:S13]  /*10a0*/  LOP3.LUT P0, RZ, R3, 0x7fffffff, R0, 0xc8, !PT ;  /* 0x7fffffff03ff7812 */ /* 0x000fda000780c800 */
[----:B------:R-:W-:Y:S05]  /*10b0*/  @!P0 BRA `(.L_x_19) ;  /* 0x00000004003c8947 */ /* 0x000fea0003800000 */
[C---:B------:R-:W-:Y:S02]  /*10c0*/  FSETP.NEU.FTZ.AND P2, PT, |R0|.reuse, +INF , PT ;  /* 0x7f8000000000780b */ /* 0x040fe40003f5d200 */
[----:B------:R-:W-:Y:S02]  /*10d0*/  FSETP.NEU.FTZ.AND P1, PT, |R3|, +INF , PT ;  /* 0x7f8000000300780b */ /* 0x000fe40003f3d200 */
[----:B------:R-:W-:-:S11]  /*10e0*/  FSETP.NEU.FTZ.AND P0, PT, |R0|, +INF , PT ;  /* 0x7f8000000000780b */ /* 0x000fd60003f1d200 */
[----:B------:R-:W-:Y:S05]  /*10f0*/  @!P1 BRA !P2, `(.L_x_19) ;  /* 0x00000004002c9947 */ /* 0x000fea0005000000 */
[----:B------:R-:W-:-:S04]  /*1100*/  LOP3.LUT P2, RZ, R0, 0x7fffffff, RZ, 0xc0, !PT ;  /* 0x7fffffff00ff7812 */ /* 0x000fc8000784c0ff */
[----:B------:R-:W-:-:S13]  /*1110*/  PLOP3.LUT P1, PT, P1, P2, PT, 0x2f, 0xf2 ;  /* 0x0000000000f2781c */ /* 0x000fda0000f24577 */
[----:B------:R-:W-:Y:S05]  /*1120*/  @P1 BRA `(.L_x_20) ;  /* 0x0000000400181947 */ /* 0x000fea0003800000 */
[----:B------:R-:W-:-:S04]  /*1130*/  LOP3.LUT P1, RZ, R3, 0x7fffffff, RZ, 0xc0, !PT ;  /* 0x7fffffff03ff7812 */ /* 0x000fc8000782c0ff */
[----:B------:R-:W-:-:S13]  /*1140*/  PLOP3.LUT P0, PT, P0, P1, PT, 0x2f, 0xf2 ;  /* 0x0000000000f2781c */ /* 0x000fda0000702577 */
[----:B------:R-:W-:Y:S05]  /*1150*/  @P0 BRA `(.L_x_21) ;  /* 0x0000000400000947 */ /* 0x000fea0003800000 */
[----:B------:R-:W-:Y:S02]  /*1160*/  ISETP.GE.AND P0, PT, R21, RZ, PT ;  /* 0x000000ff1500720c */ /* 0x000fe40003f06270 */
[----:B------:R-:W-:-:S11]  /*1170*/  ISETP.GE.AND P1, PT, R22, RZ, PT ;  /* 0x000000ff1600720c */ /* 0x000fd60003f26270 */
[----:B------:R-:W-:Y:S01]  /*1180*/  @P0 MOV R19, RZ ;  /* 0x000000ff00130202 */ /* 0x000fe20000000f00 */
[----:B------:R-:W-:Y:S02]  /*1190*/  @!P0 IMAD.MOV.U32 R19, RZ, RZ, -0x40 ;  /* 0xffffffc0ff138424 */ /* 0x000fe400078e00ff */
[----:B------:R-:W-:Y:S01]  /*11a0*/  @!P0 FFMA R0, R0, 1.84467440737095516160e+19, RZ ;  /* 0x5f80000000008823 */ /* 0x000fe200000000ff */
[----:B------:R-:W-:Y:S02]  /*11b0*/  @!P1 FFMA R3, R3, 1.84467440737095516160e+19, RZ ;  /* 0x5f80000003039823 */ /* 0x000fe400000000ff */
[----:B------:R-:W-:-:S07]  /*11c0*/  @!P1 IADD3 R19, PT, PT, R19, 0x40, RZ ;  /* 0x0000004013139810 */ /* 0x000fce0007ffe0ff */
.L_x_17:
[----:B------:R-:W-:Y:S01]  /*11d0*/  LEA R22, R15, 0xc0800000, 0x17 ;  /* 0xc08000000f167811 */ /* 0x000fe200078eb8ff */
[----:B------:R-:W-:Y:S01]  /*11e0*/  VIADD R21, R20, 0xffffff81 ;  /* 0xffffff8114157836 */ /* 0x000fe20000000000 */
[----:B------:R-:W-:Y:S02]  /*11f0*/  BSSY.RECONVERGENT B2, `(.L_x_22) ;  /* 0x0000035000027945 */ /* 0x000fe40003800200 */
[----:B------:R-:W-:Y:S01]  /*1200*/  IADD3 R22, PT, PT, -R22, R3, RZ ;  /* 0x0000000316167210 */ /* 0x000fe20007ffe1ff */
[----:B------:R-:W-:-:S03]  /*1210*/  IMAD R0, R21, -0x800000, R0 ;  /* 0xff80000015007824 */ /* 0x000fc600078e0200 */
[----:B------:R0:W1:Y:S01]  /*1220*/  MUFU.RCP R24, R22 ;  /* 0x0000001600187308 */ /* 0x0000620000001000 */
[----:B------:R-:W-:Y:S01]  /*1230*/  FADD.FTZ R23, -R22, -RZ ;  /* 0x800000ff16177221 */ /* 0x000fe20000010100 */
[----:B0-----:R-:W-:-:S04]  /*1240*/  IADD3 R22, PT, PT, R21, 0x7f, -R15 ;  /* 0x0000007f15167810 */ /* 0x001fc80007ffe80f */
[----:B------:R-:W-:Y:S01]  /*1250*/  IADD3 R22, PT, PT, R22, R19, RZ ;  /* 0x0000001316167210 */ /* 0x000fe20007ffe0ff */
[----:B-1----:R-:W-:-:S04]  /*1260*/  FFMA R3, R24, R23, 1 ;  /* 0x3f80000018037423 */ /* 0x002fc80000000017 */
[----:B------:R-:W-:-:S04]  /*1270*/  FFMA R3, R24, R3, R24 ;  /* 0x0000000318037223 */ /* 0x000fc80000000018 */
[----:B------:R-:W-:-:S04]  /*1280*/  FFMA R20, R0, R3, RZ ;  /* 0x0000000300147223 */ /* 0x000fc800000000ff */
[----:B------:R-:W-:-:S04]  /*1290*/  FFMA R24, R23, R20, R0 ;  /* 0x0000001417187223 */ /* 0x000fc80000000000 */
[----:B------:R-:W-:-:S04]  /*12a0*/  FFMA R20, R3, R24, R20 ;  /* 0x0000001803147223 */ /* 0x000fc80000000014 */
[----:B------:R-:W-:-:S04]  /*12b0*/  FFMA R23, R23, R20, R0 ;  /* 0x0000001417177223 */ /* 0x000fc80000000000 */
[----:B------:R-:W-:-:S05]  /*12c0*/  FFMA R0, R3, R23, R20 ;  /* 0x0000001703007223 */ /* 0x000fca0000000014 */
[----:B------:R-:W-:-:S04]  /*12d0*/  SHF.R.U32.HI R15, RZ, 0x17, R0 ;  /* 0x00000017ff0f7819 */ /* 0x000fc80000011600 */
[----:B------:R-:W-:-:S04]  /*12e0*/  LOP3.LUT R15, R15, 0xff, RZ, 0xc0, !PT ;  /* 0x000000ff0f0f7812 */ /* 0x000fc800078ec0ff */
[----:B------:R-:W-:-:S05]  /*12f0*/  IADD3 R15, PT, PT, R15, R22, RZ ;  /* 0x000000160f0f7210 */ /* 0x000fca0007ffe0ff */
[----:B------:R-:W-:-:S05]  /*1300*/  VIADD R19, R15, 0xffffffff ;  /* 0xffffffff0f137836 */ /* 0x000fca0000000000 */
[----:B------:R-:W-:-:S13]  /*1310*/  ISETP.GE.U32.AND P0, PT, R19, 0xfe, PT ;  /* 0x000000fe1300780c */ /* 0x000fda0003f06070 */
[----:B------:R-:W-:Y:S05]  /*1320*/  @!P0 BRA `(.L_x_23) ;  /* 0x0000000000808947 */ /* 0x000fea0003800000 */
[----:B------:R-:W-:-:S13]  /*1330*/  ISETP.GT.AND P0, PT, R15, 0xfe, PT ;  /* 0x000000fe0f00780c */ /* 0x000fda0003f04270 */
[----:B------:R-:W-:Y:S05]  /*1340*/  @P0 BRA `(.L_x_24) ;  /* 0x00000000006c0947 */ /* 0x000fea0003800000 */
[----:B------:R-:W-:-:S13]  /*1350*/  ISETP.GE.AND P0, PT, R15, 0x1, PT ;  /* 0x000000010f00780c */ /* 0x000fda0003f06270 */
[----:B------:R-:W-:Y:S05]  /*1360*/  @P0 BRA `(.L_x_25) ;  /* 0x0000000000740947 */ /* 0x000fea0003800000 */
[----:B------:R-:W-:Y:S02]  /*1370*/  ISETP.GE.AND P0, PT, R15, -0x18, PT ;  /* 0xffffffe80f00780c */ /* 0x000fe40003f06270 */
[----:B------:R-:W-:-:S11]  /*1380*/  LOP3.LUT R0, R0, 0x80000000, RZ, 0xc0, !PT ;  /* 0x8000000000007812 */ /* 0x000fd600078ec0ff */
[----:B------:R-:W-:Y:S05]  /*1390*/  @!P0 BRA `(.L_x_25) ;  /* 0x0000000000688947 */ /* 0x000fea0003800000 */
[-CC-:B------:R-:W-:Y:S01]  /*13a0*/  FFMA.RZ R19, R3, R23.reuse, R20.reuse ;  /* 0x0000001703137223 */ /* 0x180fe2000000c014 */
[C---:B------:R-:W-:Y:S02]  /*13b0*/  IADD3 R22, PT, PT, R15.reuse, 0x20, RZ ;  /* 0x000000200f167810 */ /* 0x040fe40007ffe0ff */
[----:B------:R-:W-:Y:S02]  /*13c0*/  ISETP.NE.AND P2, PT, R15, RZ, PT ;  /* 0x000000ff0f00720c */ /* 0x000fe40003f45270 */
[----:B------:R-:W-:Y:S01]  /*13d0*/  LOP3.LUT R21, R19, 0x7fffff, RZ, 0xc0, !PT ;  /* 0x007fffff13157812 */ /* 0x000fe200078ec0ff */
[CCC-:B------:R-:W-:Y:S01]  /*13e0*/  FFMA.RP R19, R3.reuse, R23.reuse, R20.reuse ;  /* 0x0000001703137223 */ /* 0x1c0fe20000008014 */
[----:B------:R-:W-:Y:S01]  /*13f0*/  FFMA.RM R20, R3, R23, R20 ;  /* 0x0000001703147223 */ /* 0x000fe20000004014 */
[----:B------:R-:W-:Y:S02]  /*1400*/  ISETP.NE.AND P1, PT, R15, RZ, PT ;  /* 0x000000ff0f00720c */ /* 0x000fe40003f25270 */
[----:B------:R-:W-:-:S02]  /*1410*/  LOP3.LUT R21, R21, 0x800000, RZ, 0xfc, !PT ;  /* 0x0080000015157812 */ /* 0x000fc400078efcff */
[----:B------:R-:W-:Y:S02]  /*1420*/  IADD3 R15, PT, PT, -R15, RZ, RZ ;  /* 0x000000ff0f0f7210 */ /* 0x000fe40007ffe1ff */
[----:B------:R-:W-:Y:S02]  /*1430*/  SHF.L.U32 R22, R21, R22, RZ ;  /* 0x0000001615167219 */ /* 0x000fe400000006ff */
[----:B------:R-:W-:Y:S02]  /*1440*/  FSETP.NEU.FTZ.AND P0, PT, R19, R20, PT ;  /* 0x000000141300720b */ /* 0x000fe40003f1d000 */
[----:B------:R-:W-:Y:S02]  /*1450*/  SEL R20, R15, RZ, P2 ;  /* 0x000000ff0f147207 */ /* 0x000fe40001000000 */
[----:B------:R-:W-:Y:S02]  /*1460*/  ISETP.NE.AND P1, PT, R22, RZ, P1 ;  /* 0x000000ff1600720c */ /* 0x000fe40000f25270 */
[----:B------:R-:W-:-:S02]  /*1470*/  SHF.R.U32.HI R20, RZ, R20, R21 ;  /* 0x00000014ff147219 */ /* 0x000fc40000011615 */
[----:B------:R-:W-:Y:S02]  /*1480*/  PLOP3.LUT P0, PT, P0, P1, PT, 0xf8, 0x8f ;  /* 0x00000000008f781c */ /* 0x000fe40000703f70 */
[----:B------:R-:W-:Y:S02]  /*1490*/  SHF.R.U32.HI R22, RZ, 0x1, R20 ;  /* 0x00000001ff167819 */ /* 0x000fe40000011614 */
[----:B------:R-:W-:-:S04]  /*14a0*/  SEL R3, RZ, 0x1, !P0 ;  /* 0x00000001ff037807 */ /* 0x000fc80004000000 */
[----:B------:R-:W-:-:S04]  /*14b0*/  LOP3.LUT R3, R3, 0x1, R22, 0xf8, !PT ;  /* 0x0000000103037812 */ /* 0x000fc800078ef816 */
[----:B------:R-:W-:-:S05]  /*14c0*/  LOP3.LUT R3, R3, R20, RZ, 0xc0, !PT ;  /* 0x0000001403037212 */ /* 0x000fca00078ec0ff */
[----:B------:R-:W-:-:S05]  /*14d0*/  IMAD.IADD R3, R22, 0x1, R3 ;  /* 0x0000000116037824 */ /* 0x000fca00078e0203 */
[----:B------:R-:W-:Y:S01]  /*14e0*/  LOP3.LUT R0, R3, R0, RZ, 0xfc, !PT ;  /* 0x0000000003007212 */ /* 0x000fe200078efcff */
[----:B------:R-:W-:Y:S06]  /*14f0*/  BRA `(.L_x_25) ;  /* 0x0000000000107947 */ /* 0x000fec0003800000 */
.L_x_24:
[----:B------:R-:W-:-:S04]  /*1500*/  LOP3.LUT R0, R0, 0x80000000, RZ, 0xc0, !PT ;  /* 0x8000000000007812 */ /* 0x000fc800078ec0ff */
[----:B------:R-:W-:Y:S01]  /*1510*/  LOP3.LUT R0, R0, 0x7f800000, RZ, 0xfc, !PT ;  /* 0x7f80000000007812 */ /* 0x000fe200078efcff */
[----:B------:R-:W-:Y:S06]  /*1520*/  BRA `(.L_x_25) ;  /* 0x0000000000047947 */ /* 0x000fec0003800000 */
.L_x_23:
[----:B------:R-:W-:-:S07]  /*1530*/  LEA R0, R22, R0, 0x17 ;  /* 0x0000000016007211 */ /* 0x000fce00078eb8ff */
.L_x_25:
[----:B------:R-:W-:Y:S05]  /*1540*/  BSYNC.RECONVERGENT B2 ;  /* 0x0000000000027941 */ /* 0x000fea0003800200 */
.L_x_22:
[----:B------:R-:W-:Y:S05]  /*1550*/  BRA `(.L_x_26) ;  /* 0x0000000000207947 */ /* 0x000fea0003800000 */
.L_x_21:
[----:B------:R-:W-:-:S04]  /*1560*/  LOP3.LUT R0, R3, 0x80000000, R0, 0x48, !PT ;  /* 0x8000000003007812 */ /* 0x000fc800078e4800 */
[----:B------:R-:W-:Y:S01]  /*1570*/  LOP3.LUT R0, R0, 0x7f800000, RZ, 0xfc, !PT ;  /* 0x7f80000000007812 */ /* 0x000fe200078efcff */
[----:B------:R-:W-:Y:S06]  /*1580*/  BRA `(.L_x_26) ;  /* 0x0000000000147947 */ /* 0x000fec0003800000 */
.L_x_20:
[----:B------:R-:W-:Y:S01]  /*1590*/  LOP3.LUT R0, R3, 0x80000000, R0, 0x48, !PT ;  /* 0x8000000003007812 */ /* 0x000fe200078e4800 */
[----:B------:R-:W-:Y:S06]  /*15a0*/  BRA `(.L_x_26) ;  /* 0x00000000000c7947 */ /* 0x000fec0003800000 */
.L_x_19:
[----:B------:R-:W0:Y:S01]  /*15b0*/  MUFU.RSQ R0, -QNAN ;  /* 0xffc0000000007908 */ /* 0x000e220000001400 */
[----:B------:R-:W-:Y:S05]  /*15c0*/  BRA `(.L_x_26) ;  /* 0x0000000000047947 */ /* 0x000fea0003800000 */
.L_x_18:
[----:B------:R-:W-:-:S07]  /*15d0*/  FADD.FTZ R0, R0, R3 ;  /* 0x0000000300007221 */ /* 0x000fce0000010000 */
.L_x_26:
[----:B------:R-:W-:Y:S05]  /*15e0*/  BSYNC.RECONVERGENT B1 ;  /* 0x0000000000017941 */ /* 0x000fea0003800200 */
.L_x_16:
[----:B------:R-:W-:-:S04]  /*15f0*/  HFMA2 R15, -RZ, RZ, 0, 0 ;  /* 0x00000000ff0f7431 */ /* 0x000fc800000001ff */
[----:B0-----:R-:W-:Y:S05]  /*1600*/  RET.REL.NODEC R14 `(_ZN8unidepth7kernels16preprocessKernelEPKhPfiiii) ;  /* 0xffffffe80e7c7950 */ /* 0x001fea0003c3ffff */
.L_x_27:
[----:B------:R-:W-:-:S00]  /*1610*/  BRA `(.L_x_27) ;  /* 0xfffffffc00fc7947 */ /* 0x000fc0000383ffff */
[----:B------:R-:W-:-:S00]  /*1620*/  NOP ;  /* 0x0000000000007918 */ /* 0x000fc00000000000 */
        /* <DEDUP_REMOVED lines=13> */
.L_x_28:


//--------------------- .nv.shared.reserved.0     --------------------------
	.section	.nv.shared.reserved.0,"aw",@nobits
	.weak		__nv_reservedSMEM_offset_0_alias
	.size		__nv_reservedSMEM_offset_0_alias, 0, 64
	.other		__nv_reservedSMEM_offset_0_alias,@"STO_CUDA_RESERVED_SHARED STV_DEFAULT"
__nv_reservedSMEM_offset_0_alias:
	.zero		0
	.zero		64


//--------------------- .nv.constant0._ZN8unidepth7kernels16preprocessKernelEPKhPfiiii --------------------------
	.section	.nv.constant0._ZN8unidepth7kernels16preprocessKernelEPKhPfiiii,"a",@progbits
	.sectionflags	@""
	.align	4
.nv.constant0._ZN8unidepth7kernels16preprocessKernelEPKhPfiiii:
	.zero		928


//--------------------- SYMBOLS --------------------------

	.type		.nv.reservedSmem.offset0,@object
	.size		.nv.reservedSmem.offset0,0x4
